//
// Generated by NVIDIA NVVM Compiler
//
// Compiler Build ID: CL-36424714
// Cuda compilation tools, release 13.0, V13.0.88
// Based on NVVM 20.0.0
//

.version 9.0
.target sm_100
.address_size 64

	// .globl	_Z8cuda_addPiS_S_i

.visible .entry _Z8cuda_addPiS_S_i(
	.param .u64 .ptr .align 1 _Z8cuda_addPiS_S_i_param_0,
	.param .u64 .ptr .align 1 _Z8cuda_addPiS_S_i_param_1,
	.param .u64 .ptr .align 1 _Z8cuda_addPiS_S_i_param_2,
	.param .u32 _Z8cuda_addPiS_S_i_param_3
)
{
	.reg .pred 	%p<2>;
	.reg .b32 	%r<9>;
	.reg .b64 	%rd<11>;

	ld.param.u64 	%rd1, [_Z8cuda_addPiS_S_i_param_0];
	ld.param.u64 	%rd2, [_Z8cuda_addPiS_S_i_param_1];
	ld.param.u64 	%rd3, [_Z8cuda_addPiS_S_i_param_2];
	ld.param.u32 	%r2, [_Z8cuda_addPiS_S_i_param_3];
	mov.u32 	%r3, %ctaid.x;
	mov.u32 	%r4, %ntid.x;
	mov.u32 	%r5, %tid.x;
	mad.lo.s32 	%r1, %r3, %r4, %r5;
	setp.ge.s32 	%p1, %r1, %r2;
	@%p1 bra 	$L__BB0_2;
	cvta.to.global.u64 	%rd4, %rd1;
	cvta.to.global.u64 	%rd5, %rd2;
	cvta.to.global.u64 	%rd6, %rd3;
	mul.wide.s32 	%rd7, %r1, 4;
	add.s64 	%rd8, %rd4, %rd7;
	ld.global.u32 	%r6, [%rd8];
	add.s64 	%rd9, %rd5, %rd7;
	ld.global.u32 	%r7, [%rd9];
	add.s32 	%r8, %r7, %r6;
	add.s64 	%rd10, %rd6, %rd7;
	st.global.u32 	[%rd10], %r8;
$L__BB0_2:
	ret;

}


// ===== COMPILED SASS (sm_100) =====

	.target	sm_100

	.elftype	@"ET_EXEC"


//--------------------- .note.nv.tkinfo           --------------------------
	.section	.note.nv.tkinfo,"",@"SHT_NOTE"
	.sectionflags	@"SHF_NOTE_NV_TKINFO"
	.tkinfo
        /*0018*/ 	.word	0x00000002
        /*0030*/ 	.string	""
        /*0030*/ 	.string	"ptxas"
        /*0030*/ 	.string	"Cuda compilation tools, release 13.0, V13.0.88"
        /*0030*/ 	.string	"Build cuda_13.0.r13.0/compiler.36424714_0"
        /*0030*/ 	.string	"-arch sm_100 -m 64 "



//--------------------- .note.nv.cuinfo           --------------------------
	.section	.note.nv.cuinfo,"",@"SHT_NOTE"
	.sectionflags	@"SHF_NOTE_NV_CUINFO"
        /*0018*/ 	.short	0x0002
        /*001a*/ 	.short	0x0064
        /*001c*/ 	.short	0x0082
	.zero		2


//--------------------- .nv.info                  --------------------------
	.section	.nv.info,"",@"SHT_CUDA_INFO"
	.align	4


	//----- nvinfo : EIATTR_REGCOUNT
	.align		4
        /*0000*/ 	.byte	0x04, 0x2f
        /*0002*/ 	.short	(.L_1 - .L_0)
	.align		4
.L_0:
        /*0004*/ 	.word	index@(_Z8cuda_addPiS_S_i)
        /*0008*/ 	.word	0x0000000c


	//----- nvinfo : EIATTR_FRAME_SIZE
	.align		4
.L_1:
        /*000c*/ 	.byte	0x04, 0x11
        /*000e*/ 	.short	(.L_3 - .L_2)
	.align		4
.L_2:
        /*0010*/ 	.word	index@(_Z8cuda_addPiS_S_i)
        /*0014*/ 	.word	0x00000000


	//----- nvinfo : EIATTR_MIN_STACK_SIZE
	.align		4
.L_3:
        /*0018*/ 	.byte	0x04, 0x12
        /*001a*/ 	.short	(.L_5 - .L_4)
	.align		4
.L_4:
        /*001c*/ 	.word	index@(_Z8cuda_addPiS_S_i)
        /*0020*/ 	.word	0x00000000
.L_5:


//--------------------- .nv.compat                --------------------------
	.section	.nv.compat,"",@"SHT_CUDA_COMPAT_INFO"
	.align	4
        /*0000*/ 	.byte	0x02, 0x09, 0x00, 0x00, 0x02, 0x02, 0x01, 0x00, 0x02, 0x05, 0x05, 0x00, 0x03, 0x07, 0x01, 0x01
        /*0010*/ 	.byte	0x02, 0x03, 0x00, 0x00, 0x02, 0x06, 0x01, 0x00, 0x04, 0x0b, 0x08, 0x00, 0x09, 0x00, 0x00, 0x00
        /*0020*/ 	.byte	0x00, 0x00, 0x00, 0x00


//--------------------- .nv.info._Z8cuda_addPiS_S_i --------------------------
	.section	.nv.info._Z8cuda_addPiS_S_i,"",@"SHT_CUDA_INFO"
	.sectionflags	@""
	.align	4


	//----- nvinfo : EIATTR_CUDA_API_VERSION
	.align		4
        /*0000*/ 	.byte	0x04, 0x37
        /*0002*/ 	.short	(.L_7 - .L_6)
.L_6:
        /*0004*/ 	.word	0x00000082


	//----- nvinfo : EIATTR_KPARAM_INFO
	.align		4
.L_7:
        /*0008*/ 	.byte	0x04, 0x17
        /*000a*/ 	.short	(.L_9 - .L_8)
.L_8:
        /*000c*/ 	.word	0x00000000
        /*0010*/ 	.short	0x0003
        /*0012*/ 	.short	0x0018
        /*0014*/ 	.byte	0x00, 0xf0, 0x11, 0x00


	//----- nvinfo : EIATTR_KPARAM_INFO
	.align		4
.L_9:
        /*0018*/ 	.byte	0x04, 0x17
        /*001a*/ 	.short	(.L_11 - .L_10)
.L_10:
        /*001c*/ 	.word	0x00000000
        /*0020*/ 	.short	0x0002
        /*0022*/ 	.short	0x0010
        /*0024*/ 	.byte	0x00, 0xf5, 0x21, 0x00


	//----- nvinfo : EIATTR_KPARAM_INFO
	.align		4
.L_11:
        /*0028*/ 	.byte	0x04, 0x17
        /*002a*/ 	.short	(.L_13 - .L_12)
.L_12:
        /*002c*/ 	.word	0x00000000
        /*0030*/ 	.short	0x0001
        /*0032*/ 	.short	0x0008
        /*0034*/ 	.byte	0x00, 0xf5, 0x21, 0x00


	//----- nvinfo : EIATTR_KPARAM_INFO
	.align		4
.L_13:
        /*0038*/ 	.byte	0x04, 0x17
        /*003a*/ 	.short	(.L_15 - .L_14)
.L_14:
        /*003c*/ 	.word	0x00000000
        /*0040*/ 	.short	0x0000
        /*0042*/ 	.short	0x0000
        /*0044*/ 	.byte	0x00, 0xf5, 0x21, 0x00


	//----- nvinfo : EIATTR_SPARSE_MMA_MASK
	.align		4
.L_15:
        /*0048*/ 	.byte	0x03, 0x50
        /*004a*/ 	.short	0x0000


	//----- nvinfo : EIATTR_MAXREG_COUNT
	.align		4
        /*004c*/ 	.byte	0x03, 0x1b
        /*004e*/ 	.short	0x00ff


	//----- nvinfo : EIATTR_MERCURY_ISA_VERSION
	.align		4
        /*0050*/ 	.byte	0x03, 0x5f
        /*0052*/ 	.short	0x0101


	//----- nvinfo : EIATTR_VRC_CTA_INIT_COUNT
	.align		4
        /*0054*/ 	.byte	0x02, 0x4a
	.zero		1
	.zero		1


	//----- nvinfo : EIATTR_EXIT_INSTR_OFFSETS
	.align		4
        /*0058*/ 	.byte	0x04, 0x1c
        /*005a*/ 	.short	(.L_17 - .L_16)


	//   ....[0]....
.L_16:
        /*005c*/ 	.word	0x00000070


	//   ....[1]....
        /*0060*/ 	.word	0x00000130


	//----- nvinfo : EIATTR_CBANK_PARAM_SIZE
	.align		4
.L_17:
        /*0064*/ 	.byte	0x03, 0x19
        /*0066*/ 	.short	0x001c


	//----- nvinfo : EIATTR_PARAM_CBANK
	.align		4
        /*0068*/ 	.byte	0x04, 0x0a
        /*006a*/ 	.short	(.L_19 - .L_18)
	.align		4
.L_18:
        /*006c*/ 	.word	index@(.nv.constant0._Z8cuda_addPiS_S_i)
        /*0070*/ 	.short	0x0380
        /*0072*/ 	.short	0x001c


	//----- nvinfo : EIATTR_SW_WAR
	.align		4
.L_19:
        /*0074*/ 	.byte	0x04, 0x36
        /*0076*/ 	.short	(.L_21 - .L_20)
.L_20:
        /*0078*/ 	.word	0x00000008
.L_21:


//--------------------- .nv.callgraph             --------------------------
	.section	.nv.callgraph,"",@"SHT_CUDA_CALLGRAPH"
	.align	4
	.sectionentsize	8
	.align		4
        /*0000*/ 	.word	0x00000000
	.align		4
        /*0004*/ 	.word	0xffffffff
	.align		4
        /*0008*/ 	.word	0x00000000
	.align		4
        /*000c*/ 	.word	0xfffffffe
	.align		4
        /*0010*/ 	.word	0x00000000
	.align		4
        /*0014*/ 	.word	0xfffffffd
	.align		4
        /*0018*/ 	.word	0x00000000
	.align		4
        /*001c*/ 	.word	0xfffffffc


//--------------------- .text._Z8cuda_addPiS_S_i  --------------------------
	.section	.text._Z8cuda_addPiS_S_i,"ax",@progbits
	.align	128
        .global         _Z8cuda_addPiS_S_i
        .type           _Z8cuda_addPiS_S_i,@function
        .size           _Z8cuda_addPiS_S_i,(.L_x_1 - _Z8cuda_addPiS_S_i)
        .other          _Z8cuda_addPiS_S_i,@"STO_CUDA_ENTRY STV_DEFAULT"
_Z8cuda_addPiS_S_i:
.text._Z8cuda_addPiS_S_i:
[----:B------:R-:W-:Y:S01]  /*0000*/  LDC R1, c[0x0][0x37c] ;  /* 0x0000df00ff017b82 */ /* 0x000fe20000000800 */
[----:B------:R-:W0:Y:S07]  /*0010*/  S2R R0, SR_TID.X ;  /* 0x0000000000007919 */ /* 0x000e2e0000002100 */
[----:B------:R-:W0:Y:S01]  /*0020*/  S2UR UR4, SR_CTAID.X ;  /* 0x00000000000479c3 */ /* 0x000e220000002500 */
[----:B------:R-:W1:Y:S07]  /*0030*/  LDCU UR5, c[0x0][0x398] ;  /* 0x00007300ff0577ac */ /* 0x000e6e0008000800 */
[----:B------:R-:W0:Y:S02]  /*0040*/  LDC R9, c[0x0][0x360] ;  /* 0x0000d800ff097b82 */ /* 0x000e240000000800 */
[----:B0-----:R-:W-:-:S05]  /*0050*/  IMAD R9, R9, UR4, R0 ;  /* 0x0000000409097c24 */ /* 0x001fca000f8e0200 */
[----:B-1----:R-:W-:-:S13]  /*0060*/  ISETP.GE.AND P0, PT, R9, UR5, PT ;  /* 0x0000000509007c0c */ /* 0x002fda000bf06270 */
[----:B------:R-:W-:Y:S05]  /*0070*/  @P0 EXIT ;  /* 0x000000000000094d */ /* 0x000fea0003800000 */
[----:B------:R-:W0:Y:S01]  /*0080*/  LDC.64 R2, c[0x0][0x380] ;  /* 0x0000e000ff027b82 */ /* 0x000e220000000a00 */
[----:B------:R-:W1:Y:S07]  /*0090*/  LDCU.64 UR4, c[0x0][0x358] ;  /* 0x00006b00ff0477ac */ /* 0x000e6e0008000a00 */
[----:B------:R-:W2:Y:S08]  /*00a0*/  LDC.64 R4, c[0x0][0x388] ;  /* 0x0000e200ff047b82 */ /* 0x000eb00000000a00 */
[----:B------:R-:W3:Y:S01]  /*00b0*/  LDC.64 R6, c[0x0][0x390] ;  /* 0x0000e400ff067b82 */ /* 0x000ee20000000a00 */
[----:B0-----:R-:W-:-:S06]  /*00c0*/  IMAD.WIDE R2, R9, 0x4, R2 ;  /* 0x0000000409027825 */ /* 0x001fcc00078e0202 */
[----:B-1----:R-:W4:Y:S01]  /*00d0*/  LDG.E R2, desc[UR4][R2.64] ;  /* 0x0000000402027981 */ /* 0x002f22000c1e1900 */
[----:B--2---:R-:W-:-:S06]  /*00e0*/  IMAD.WIDE R4, R9, 0x4, R4 ;  /* 0x0000000409047825 */ /* 0x004fcc00078e0204 */
[----:B------:R-:W4:Y:S01]  /*00f0*/  LDG.E R5, desc[UR4][R4.64] ;  /* 0x0000000404057981 */ /* 0x000f22000c1e1900 */
[----:B---3--:R-:W-:Y:S01]  /*0100*/  IMAD.WIDE R6, R9, 0x4, R6 ;  /* 0x0000000409067825 */ /* 0x008fe200078e0206 */
[----:B----4-:R-:W-:-:S05]  /*0110*/  IADD3 R9, PT, PT, R2, R5, RZ ;  /* 0x0000000502097210 */ /* 0x010fca0007ffe0ff */
[----:B------:R-:W-:Y:S01]  /*0120*/  STG.E desc[UR4][R6.64], R9 ;  /* 0x0000000906007986 */ /* 0x000fe2000c101904 */
[----:B------:R-:W-:Y:S05]  /*0130*/  EXIT ;  /* 0x000000000000794d */ /* 0x000fea0003800000 */
.L_x_0:
[----:B------:R-:W-:-:S00]  /*0140*/  BRA `(.L_x_0) ;  /* 0xfffffffc00fc7947 */ /* 0x000fc0000383ffff */
[----:B------:R-:W-:-:S00]  /*0150*/  NOP ;  /* 0x0000000000007918 */ /* 0x000fc00000000000 */
        /* <DEDUP_REMOVED lines=10> */
.L_x_1:


//--------------------- .nv.shared.reserved.0     --------------------------
	.section	.nv.shared.reserved.0,"aw",@nobits
	.weak		__nv_reservedSMEM_offset_0_alias
	.size		__nv_reservedSMEM_offset_0_alias, 0, 64
	.other		__nv_reservedSMEM_offset_0_alias,@"STO_CUDA_RESERVED_SHARED STV_DEFAULT"
__nv_reservedSMEM_offset_0_alias:
	.zero		0
	.zero		64


//--------------------- .nv.constant0._Z8cuda_addPiS_S_i --------------------------
	.section	.nv.constant0._Z8cuda_addPiS_S_i,"a",@progbits
	.sectionflags	@""
	.align	4
.nv.constant0._Z8cuda_addPiS_S_i:
	.zero		924


//--------------------- SYMBOLS --------------------------

	.type		.nv.reservedSmem.offset0,@object
	.size		.nv.reservedSmem.offset0,0x4
